//
// Generated by NVIDIA NVVM Compiler
//
// Compiler Build ID: CL-36424714
// Cuda compilation tools, release 13.0, V13.0.88
// Based on NVVM 20.0.0
//

.version 9.0
.target sm_100
.address_size 64

	// .globl	_Z15F_linear_kernelPfS_S_S_
.global .align 4 .b8 x[256];
.global .align 4 .b8 weight[256];
.global .align 4 .b8 output[256];
.global .align 4 .b8 bias[256];

.visible .entry _Z15F_linear_kernelPfS_S_S_(
	.param .u64 .ptr .align 1 _Z15F_linear_kernelPfS_S_S__param_0,
	.param .u64 .ptr .align 1 _Z15F_linear_kernelPfS_S_S__param_1,
	.param .u64 .ptr .align 1 _Z15F_linear_kernelPfS_S_S__param_2,
	.param .u64 .ptr .align 1 _Z15F_linear_kernelPfS_S_S__param_3
)
{
	.reg .pred 	%p<4>;
	.reg .b32 	%r<11>;
	.reg .b32 	%f<6>;
	.reg .b64 	%rd<28>;

	ld.param.u64 	%rd1, [_Z15F_linear_kernelPfS_S_S__param_0];
	ld.param.u64 	%rd2, [_Z15F_linear_kernelPfS_S_S__param_1];
	ld.param.u64 	%rd3, [_Z15F_linear_kernelPfS_S_S__param_2];
	ld.param.u64 	%rd4, [_Z15F_linear_kernelPfS_S_S__param_3];
	mov.u32 	%r3, %tid.y;
	mov.u32 	%r4, %ctaid.y;
	mov.u32 	%r5, %ntid.y;
	mad.lo.s32 	%r1, %r4, %r5, %r3;
	mov.u32 	%r6, %tid.x;
	mov.u32 	%r7, %ctaid.x;
	mov.u32 	%r8, %ntid.x;
	mad.lo.s32 	%r2, %r7, %r8, %r6;
	setp.gt.u32 	%p1, %r1, 7;
	setp.gt.s32 	%p2, %r2, 7;
	or.pred  	%p3, %p1, %p2;
	@%p3 bra 	$L__BB0_2;
	cvta.to.global.u64 	%rd5, %rd4;
	cvta.to.global.u64 	%rd6, %rd3;
	cvta.to.global.u64 	%rd7, %rd1;
	cvta.to.global.u64 	%rd8, %rd2;
	shl.b32 	%r9, %r1, 3;
	add.s32 	%r10, %r9, %r2;
	mul.wide.s32 	%rd9, %r10, 4;
	add.s64 	%rd10, %rd7, %rd9;
	ld.global.f32 	%f1, [%rd10];
	mul.wide.u32 	%rd11, %r1, 32;
	mov.u64 	%rd12, x;
	add.s64 	%rd13, %rd12, %rd11;
	mul.wide.s32 	%rd14, %r2, 4;
	add.s64 	%rd15, %rd13, %rd14;
	st.global.f32 	[%rd15], %f1;
	add.s64 	%rd16, %rd8, %rd9;
	ld.global.f32 	%f2, [%rd16];
	mov.u64 	%rd17, weight;
	add.s64 	%rd18, %rd17, %rd11;
	add.s64 	%rd19, %rd18, %rd14;
	st.global.f32 	[%rd19], %f2;
	add.s64 	%rd20, %rd5, %rd9;
	ld.global.f32 	%f3, [%rd20];
	mov.u64 	%rd21, bias;
	add.s64 	%rd22, %rd21, %rd11;
	add.s64 	%rd23, %rd22, %rd14;
	st.global.f32 	[%rd23], %f3;
	mov.u64 	%rd24, output;
	add.s64 	%rd25, %rd24, %rd11;
	add.s64 	%rd26, %rd25, %rd14;
	ld.global.f32 	%f4, [%rd26];
	add.f32 	%f5, %f3, %f4;
	st.global.f32 	[%rd26], %f5;
	add.s64 	%rd27, %rd6, %rd9;
	st.global.f32 	[%rd27], %f5;
$L__BB0_2:
	ret;

}


// ===== COMPILED SASS (sm_100) =====

	.target	sm_100

	.elftype	@"ET_EXEC"


//--------------------- .note.nv.tkinfo           --------------------------
	.section	.note.nv.tkinfo,"",@"SHT_NOTE"
	.sectionflags	@"SHF_NOTE_NV_TKINFO"
	.tkinfo
        /*0018*/ 	.word	0x00000002
        /*0030*/ 	.string	""
        /*0030*/ 	.string	"ptxas"
        /*0030*/ 	.string	"Cuda compilation tools, release 13.0, V13.0.88"
        /*0030*/ 	.string	"Build cuda_13.0.r13.0/compiler.36424714_0"
        /*0030*/ 	.string	"-arch sm_100 -m 64 "



//--------------------- .note.nv.cuinfo           --------------------------
	.section	.note.nv.cuinfo,"",@"SHT_NOTE"
	.sectionflags	@"SHF_NOTE_NV_CUINFO"
        /*0018*/ 	.short	0x0002
        /*001a*/ 	.short	0x0064
        /*001c*/ 	.short	0x0082
	.zero		2


//--------------------- .nv.info                  --------------------------
	.section	.nv.info,"",@"SHT_CUDA_INFO"
	.align	4


	//----- nvinfo : EIATTR_REGCOUNT
	.align		4
        /*0000*/ 	.byte	0x04, 0x2f
        /*0002*/ 	.short	(.L_5 - .L_4)
	.align		4
.L_4:
        /*0004*/ 	.word	index@(_Z15F_linear_kernelPfS_S_S_)
        /*0008*/ 	.word	0x00000016


	//----- nvinfo : EIATTR_FRAME_SIZE
	.align		4
.L_5:
        /*000c*/ 	.byte	0x04, 0x11
        /*000e*/ 	.short	(.L_7 - .L_6)
	.align		4
.L_6:
        /*0010*/ 	.word	index@(_Z15F_linear_kernelPfS_S_S_)
        /*0014*/ 	.word	0x00000000


	//----- nvinfo : EIATTR_MIN_STACK_SIZE
	.align		4
.L_7:
        /*0018*/ 	.byte	0x04, 0x12
        /*001a*/ 	.short	(.L_9 - .L_8)
	.align		4
.L_8:
        /*001c*/ 	.word	index@(_Z15F_linear_kernelPfS_S_S_)
        /*0020*/ 	.word	0x00000000
.L_9:


//--------------------- .nv.compat                --------------------------
	.section	.nv.compat,"",@"SHT_CUDA_COMPAT_INFO"
	.align	4
        /*0000*/ 	.byte	0x02, 0x09, 0x00, 0x00, 0x02, 0x02, 0x01, 0x00, 0x02, 0x05, 0x05, 0x00, 0x03, 0x07, 0x01, 0x01
        /*0010*/ 	.byte	0x02, 0x03, 0x00, 0x00, 0x02, 0x06, 0x01, 0x00, 0x04, 0x0b, 0x08, 0x00, 0x09, 0x00, 0x00, 0x00
        /*0020*/ 	.byte	0x00, 0x00, 0x00, 0x00


//--------------------- .nv.info._Z15F_linear_kernelPfS_S_S_ --------------------------
	.section	.nv.info._Z15F_linear_kernelPfS_S_S_,"",@"SHT_CUDA_INFO"
	.sectionflags	@""
	.align	4


	//----- nvinfo : EIATTR_CUDA_API_VERSION
	.align		4
        /*0000*/ 	.byte	0x04, 0x37
        /*0002*/ 	.short	(.L_11 - .L_10)
.L_10:
        /*0004*/ 	.word	0x00000082


	//----- nvinfo : EIATTR_KPARAM_INFO
	.align		4
.L_11:
        /*0008*/ 	.byte	0x04, 0x17
        /*000a*/ 	.short	(.L_13 - .L_12)
.L_12:
        /*000c*/ 	.word	0x00000000
        /*0010*/ 	.short	0x0003
        /*0012*/ 	.short	0x0018
        /*0014*/ 	.byte	0x00, 0xf5, 0x21, 0x00


	//----- nvinfo : EIATTR_KPARAM_INFO
	.align		4
.L_13:
        /*0018*/ 	.byte	0x04, 0x17
        /*001a*/ 	.short	(.L_15 - .L_14)
.L_14:
        /*001c*/ 	.word	0x00000000
        /*0020*/ 	.short	0x0002
        /*0022*/ 	.short	0x0010
        /*0024*/ 	.byte	0x00, 0xf5, 0x21, 0x00


	//----- nvinfo : EIATTR_KPARAM_INFO
	.align		4
.L_15:
        /*0028*/ 	.byte	0x04, 0x17
        /*002a*/ 	.short	(.L_17 - .L_16)
.L_16:
        /*002c*/ 	.word	0x00000000
        /*0030*/ 	.short	0x0001
        /*0032*/ 	.short	0x0008
        /*0034*/ 	.byte	0x00, 0xf5, 0x21, 0x00


	//----- nvinfo : EIATTR_KPARAM_INFO
	.align		4
.L_17:
        /*0038*/ 	.byte	0x04, 0x17
        /*003a*/ 	.short	(.L_19 - .L_18)
.L_18:
        /*003c*/ 	.word	0x00000000
        /*0040*/ 	.short	0x0000
        /*0042*/ 	.short	0x0000
        /*0044*/ 	.byte	0x00, 0xf5, 0x21, 0x00


	//----- nvinfo : EIATTR_SPARSE_MMA_MASK
	.align		4
.L_19:
        /*0048*/ 	.byte	0x03, 0x50
        /*004a*/ 	.short	0x0000


	//----- nvinfo : EIATTR_MAXREG_COUNT
	.align		4
        /*004c*/ 	.byte	0x03, 0x1b
        /*004e*/ 	.short	0x00ff


	//----- nvinfo : EIATTR_MERCURY_ISA_VERSION
	.align		4
        /*0050*/ 	.byte	0x03, 0x5f
        /*0052*/ 	.short	0x0101


	//----- nvinfo : EIATTR_VRC_CTA_INIT_COUNT
	.align		4
        /*0054*/ 	.byte	0x02, 0x4a
	.zero		1
	.zero		1


	//----- nvinfo : EIATTR_EXIT_INSTR_OFFSETS
	.align		4
        /*0058*/ 	.byte	0x04, 0x1c
        /*005a*/ 	.short	(.L_21 - .L_20)


	//   ....[0]....
.L_20:
        /*005c*/ 	.word	0x000000b0


	//   ....[1]....
        /*0060*/ 	.word	0x000002c0


	//----- nvinfo : EIATTR_CBANK_PARAM_SIZE
	.align		4
.L_21:
        /*0064*/ 	.byte	0x03, 0x19
        /*0066*/ 	.short	0x0020


	//----- nvinfo : EIATTR_PARAM_CBANK
	.align		4
        /*0068*/ 	.byte	0x04, 0x0a
        /*006a*/ 	.short	(.L_23 - .L_22)
	.align		4
.L_22:
        /*006c*/ 	.word	index@(.nv.constant0._Z15F_linear_kernelPfS_S_S_)
        /*0070*/ 	.short	0x0380
        /*0072*/ 	.short	0x0020


	//----- nvinfo : EIATTR_SW_WAR
	.align		4
.L_23:
        /*0074*/ 	.byte	0x04, 0x36
        /*0076*/ 	.short	(.L_25 - .L_24)
.L_24:
        /*0078*/ 	.word	0x00000008
.L_25:


//--------------------- .nv.callgraph             --------------------------
	.section	.nv.callgraph,"",@"SHT_CUDA_CALLGRAPH"
	.align	4
	.sectionentsize	8
	.align		4
        /*0000*/ 	.word	0x00000000
	.align		4
        /*0004*/ 	.word	0xffffffff
	.align		4
        /*0008*/ 	.word	0x00000000
	.align		4
        /*000c*/ 	.word	0xfffffffe
	.align		4
        /*0010*/ 	.word	0x00000000
	.align		4
        /*0014*/ 	.word	0xfffffffd
	.align		4
        /*0018*/ 	.word	0x00000000
	.align		4
        /*001c*/ 	.word	0xfffffffc


//--------------------- .nv.constant4             --------------------------
	.section	.nv.constant4,"a",@progbits
	.align	8
	.align		8
.nv.constant4:
        /*0000*/ 	.dword	x
	.align		8
        /*0008*/ 	.dword	weight
	.align		8
        /*0010*/ 	.dword	output
	.align		8
        /*0018*/ 	.dword	bias


//--------------------- .text._Z15F_linear_kernelPfS_S_S_ --------------------------
	.section	.text._Z15F_linear_kernelPfS_S_S_,"ax",@progbits
	.align	128
        .global         _Z15F_linear_kernelPfS_S_S_
        .type           _Z15F_linear_kernelPfS_S_S_,@function
        .size           _Z15F_linear_kernelPfS_S_S_,(.L_x_1 - _Z15F_linear_kernelPfS_S_S_)
        .other          _Z15F_linear_kernelPfS_S_S_,@"STO_CUDA_ENTRY STV_DEFAULT"
_Z15F_linear_kernelPfS_S_S_:
.text._Z15F_linear_kernelPfS_S_S_:
[----:B------:R-:W-:Y:S01]  /*0000*/  LDC R1, c[0x0][0x37c] ;  /* 0x0000df00ff017b82 */ /* 0x000fe20000000800 */
[----:B------:R-:W0:Y:S07]  /*0010*/  S2R R2, SR_TID.X ;  /* 0x0000000000027919 */ /* 0x000e2e0000002100 */
[----:B------:R-:W1:Y:S01]  /*0020*/  LDC R0, c[0x0][0x364] ;  /* 0x0000d900ff007b82 */ /* 0x000e620000000800 */
[----:B------:R-:W1:Y:S07]  /*0030*/  S2R R3, SR_TID.Y ;  /* 0x0000000000037919 */ /* 0x000e6e0000002200 */
[----:B------:R-:W0:Y:S08]  /*0040*/  S2UR UR5, SR_CTAID.X ;  /* 0x00000000000579c3 */ /* 0x000e300000002500 */
[----:B------:R-:W0:Y:S08]  /*0050*/  LDC R5, c[0x0][0x360] ;  /* 0x0000d800ff057b82 */ /* 0x000e300000000800 */
[----:B------:R-:W1:Y:S01]  /*0060*/  S2UR UR4, SR_CTAID.Y ;  /* 0x00000000000479c3 */ /* 0x000e620000002600 */
[----:B0-----:R-:W-:-:S05]  /*0070*/  IMAD R2, R5, UR5, R2 ;  /* 0x0000000505027c24 */ /* 0x001fca000f8e0202 */
[----:B------:R-:W-:Y:S01]  /*0080*/  ISETP.GT.AND P0, PT, R2, 0x7, PT ;  /* 0x000000070200780c */ /* 0x000fe20003f04270 */
[----:B-1----:R-:W-:-:S05]  /*0090*/  IMAD R3, R0, UR4, R3 ;  /* 0x0000000400037c24 */ /* 0x002fca000f8e0203 */
[----:B------:R-:W-:-:S13]  /*00a0*/  ISETP.GT.U32.OR P0, PT, R3, 0x7, P0 ;  /* 0x000000070300780c */ /* 0x000fda0000704470 */
[----:B------:R-:W-:Y:S05]  /*00b0*/  @P0 EXIT ;  /* 0x000000000000094d */ /* 0x000fea0003800000 */
[----:B------:R-:W0:Y:S01]  /*00c0*/  LDC.64 R4, c[0x0][0x380] ;  /* 0x0000e000ff047b82 */ /* 0x000e220000000a00 */
[----:B------:R-:W1:Y:S01]  /*00d0*/  LDCU.64 UR4, c[0x0][0x358] ;  /* 0x00006b00ff0477ac */ /* 0x000e620008000a00 */
[----:B------:R-:W-:-:S06]  /*00e0*/  LEA R0, R3, R2, 0x3 ;  /* 0x0000000203007211 */ /* 0x000fcc00078e18ff */
[----:B------:R-:W2:Y:S08]  /*00f0*/  LDC.64 R6, c[0x4][RZ] ;  /* 0x01000000ff067b82 */ /* 0x000eb00000000a00 */
[----:B------:R-:W3:Y:S01]  /*0100*/  LDC.64 R8, c[0x0][0x388] ;  /* 0x0000e200ff087b82 */ /* 0x000ee20000000a00 */
[----:B0-----:R-:W-:-:S07]  /*0110*/  IMAD.WIDE R4, R0, 0x4, R4 ;  /* 0x0000000400047825 */ /* 0x001fce00078e0204 */
[----:B------:R-:W0:Y:S01]  /*0120*/  LDC.64 R10, c[0x4][0x8] ;  /* 0x01000200ff0a7b82 */ /* 0x000e220000000a00 */
[----:B-1----:R-:W4:Y:S01]  /*0130*/  LDG.E R17, desc[UR4][R4.64] ;  /* 0x0000000404117981 */ /* 0x002f22000c1e1900 */
[----:B--2---:R-:W-:-:S06]  /*0140*/  IMAD.WIDE.U32 R6, R3, 0x20, R6 ;  /* 0x0000002003067825 */ /* 0x004fcc00078e0006 */
[----:B------:R-:W1:Y:S01]  /*0150*/  LDC.64 R12, c[0x0][0x398] ;  /* 0x0000e600ff0c7b82 */ /* 0x000e620000000a00 */
[----:B------:R-:W-:-:S07]  /*0160*/  IMAD.WIDE R6, R2, 0x4, R6 ;  /* 0x0000000402067825 */ /* 0x000fce00078e0206 */
[----:B------:R-:W2:Y:S01]  /*0170*/  LDC.64 R14, c[0x4][0x10] ;  /* 0x01000400ff0e7b82 */ /* 0x000ea20000000a00 */
[----:B---3--:R-:W-:Y:S01]  /*0180*/  IMAD.WIDE R8, R0, 0x4, R8 ;  /* 0x0000000400087825 */ /* 0x008fe200078e0208 */
[----:B----4-:R3:W-:Y:S04]  /*0190*/  STG.E desc[UR4][R6.64], R17 ;  /* 0x0000001106007986 */ /* 0x0107e8000c101904 */
[----:B------:R-:W4:Y:S01]  /*01a0*/  LDG.E R19, desc[UR4][R8.64] ;  /* 0x0000000408137981 */ /* 0x000f22000c1e1900 */
[----:B0-----:R-:W-:-:S04]  /*01b0*/  IMAD.WIDE.U32 R10, R3, 0x20, R10 ;  /* 0x00000020030a7825 */ /* 0x001fc800078e000a */
[----:B-1----:R-:W-:Y:S02]  /*01c0*/  IMAD.WIDE R4, R0, 0x4, R12 ;  /* 0x0000000400047825 */ /* 0x002fe400078e020c */
[----:B------:R-:W3:Y:S02]  /*01d0*/  LDC.64 R12, c[0x4][0x18] ;  /* 0x01000600ff0c7b82 */ /* 0x000ee40000000a00 */
[----:B------:R-:W-:-:S05]  /*01e0*/  IMAD.WIDE R10, R2, 0x4, R10 ;  /* 0x00000004020a7825 */ /* 0x000fca00078e020a */
[----:B----4-:R0:W-:Y:S04]  /*01f0*/  STG.E desc[UR4][R10.64], R19 ;  /* 0x000000130a007986 */ /* 0x0101e8000c101904 */
[----:B------:R-:W4:Y:S01]  /*0200*/  LDG.E R5, desc[UR4][R4.64] ;  /* 0x0000000404057981 */ /* 0x000f22000c1e1900 */
[----:B---3--:R-:W-:-:S04]  /*0210*/  IMAD.WIDE.U32 R6, R3, 0x20, R12 ;  /* 0x0000002003067825 */ /* 0x008fc800078e000c */
[----:B--2---:R-:W-:-:S04]  /*0220*/  IMAD.WIDE.U32 R8, R3, 0x20, R14 ;  /* 0x0000002003087825 */ /* 0x004fc800078e000e */
[----:B------:R-:W-:-:S04]  /*0230*/  IMAD.WIDE R6, R2, 0x4, R6 ;  /* 0x0000000402067825 */ /* 0x000fc800078e0206 */
[----:B------:R-:W-:Y:S02]  /*0240*/  IMAD.WIDE R8, R2, 0x4, R8 ;  /* 0x0000000402087825 */ /* 0x000fe400078e0208 */
[----:B------:R-:W1:Y:S01]  /*0250*/  LDC.64 R2, c[0x0][0x390] ;  /* 0x0000e400ff027b82 */ /* 0x000e620000000a00 */
[----:B----4-:R-:W-:Y:S04]  /*0260*/  STG.E desc[UR4][R6.64], R5 ;  /* 0x0000000506007986 */ /* 0x010fe8000c101904 */
[----:B------:R-:W0:Y:S01]  /*0270*/  LDG.E R12, desc[UR4][R8.64] ;  /* 0x00000004080c7981 */ /* 0x000e22000c1e1900 */
[----:B-1----:R-:W-:-:S04]  /*0280*/  IMAD.WIDE R2, R0, 0x4, R2 ;  /* 0x0000000400027825 */ /* 0x002fc800078e0202 */
[----:B0-----:R-:W-:-:S05]  /*0290*/  FADD R11, R5, R12 ;  /* 0x0000000c050b7221 */ /* 0x001fca0000000000 */
[----:B------:R-:W-:Y:S04]  /*02a0*/  STG.E desc[UR4][R8.64], R11 ;  /* 0x0000000b08007986 */ /* 0x000fe8000c101904 */
[----:B------:R-:W-:Y:S01]  /*02b0*/  STG.E desc[UR4][R2.64], R11 ;  /* 0x0000000b02007986 */ /* 0x000fe2000c101904 */
[----:B------:R-:W-:Y:S05]  /*02c0*/  EXIT ;  /* 0x000000000000794d */ /* 0x000fea0003800000 */
.L_x_0:
[----:B------:R-:W-:-:S00]  /*02d0*/  BRA `(.L_x_0) ;  /* 0xfffffffc00fc7947 */ /* 0x000fc0000383ffff */
[----:B------:R-:W-:-:S00]  /*02e0*/  NOP ;  /* 0x0000000000007918 */ /* 0x000fc00000000000 */
        /* <DEDUP_REMOVED lines=9> */
.L_x_1:


//--------------------- .nv.shared.reserved.0     --------------------------
	.section	.nv.shared.reserved.0,"aw",@nobits
	.weak		__nv_reservedSMEM_offset_0_alias
	.size		__nv_reservedSMEM_offset_0_alias, 0, 64
	.other		__nv_reservedSMEM_offset_0_alias,@"STO_CUDA_RESERVED_SHARED STV_DEFAULT"
__nv_reservedSMEM_offset_0_alias:
	.zero		0
	.zero		64


//--------------------- .nv.global                --------------------------
	.section	.nv.global,"aw",@nobits
	.align	4
.nv.global:
	.type		output,@object
	.size		output,(x - output)
output:
	.zero		256
	.type		x,@object
	.size		x,(bias - x)
x:
	.zero		256
	.type		bias,@object
	.size		bias,(weight - bias)
bias:
	.zero		256
	.type		weight,@object
	.size		weight,(.L_1 - weight)
weight:
	.zero		256
.L_1:


//--------------------- .nv.constant0._Z15F_linear_kernelPfS_S_S_ --------------------------
	.section	.nv.constant0._Z15F_linear_kernelPfS_S_S_,"a",@progbits
	.sectionflags	@""
	.align	4
.nv.constant0._Z15F_linear_kernelPfS_S_S_:
	.zero		928


//--------------------- SYMBOLS --------------------------

	.type		.nv.reservedSmem.offset0,@object
	.size		.nv.reservedSmem.offset0,0x4
